//
// Generated by NVIDIA NVVM Compiler
//
// Compiler Build ID: CL-36424714
// Cuda compilation tools, release 13.0, V13.0.88
// Based on NVVM 20.0.0
//

.version 9.0
.target sm_100
.address_size 64

	// .globl	_Z10DotProductPKfS0_Pfi
.extern .shared .align 16 .b8 sdata[];

.visible .entry _Z10DotProductPKfS0_Pfi(
	.param .u64 .ptr .align 1 _Z10DotProductPKfS0_Pfi_param_0,
	.param .u64 .ptr .align 1 _Z10DotProductPKfS0_Pfi_param_1,
	.param .u64 .ptr .align 1 _Z10DotProductPKfS0_Pfi_param_2,
	.param .u32 _Z10DotProductPKfS0_Pfi_param_3
)
{
	.reg .pred 	%p<6>;
	.reg .b32 	%r<14>;
	.reg .b32 	%f<12>;
	.reg .b64 	%rd<10>;

	ld.param.u64 	%rd1, [_Z10DotProductPKfS0_Pfi_param_0];
	ld.param.u64 	%rd2, [_Z10DotProductPKfS0_Pfi_param_1];
	ld.param.u64 	%rd3, [_Z10DotProductPKfS0_Pfi_param_2];
	ld.param.u32 	%r7, [_Z10DotProductPKfS0_Pfi_param_3];
	mov.u32 	%r8, %ctaid.x;
	mov.u32 	%r13, %ntid.x;
	mov.u32 	%r2, %tid.x;
	mad.lo.s32 	%r3, %r8, %r13, %r2;
	setp.ge.s32 	%p1, %r3, %r7;
	mov.f32 	%f11, 0f00000000;
	@%p1 bra 	$L__BB0_2;
	cvta.to.global.u64 	%rd4, %rd1;
	cvta.to.global.u64 	%rd5, %rd2;
	mul.wide.s32 	%rd6, %r3, 4;
	add.s64 	%rd7, %rd4, %rd6;
	ld.global.nc.f32 	%f4, [%rd7];
	add.s64 	%rd8, %rd5, %rd6;
	ld.global.nc.f32 	%f5, [%rd8];
	mul.f32 	%f11, %f4, %f5;
$L__BB0_2:
	shl.b32 	%r9, %r2, 2;
	mov.u32 	%r10, sdata;
	add.s32 	%r4, %r10, %r9;
	st.shared.f32 	[%r4], %f11;
	bar.sync 	0;
	setp.lt.u32 	%p2, %r13, 2;
	@%p2 bra 	$L__BB0_6;
$L__BB0_3:
	shr.u32 	%r6, %r13, 1;
	setp.ge.u32 	%p3, %r2, %r6;
	@%p3 bra 	$L__BB0_5;
	shl.b32 	%r11, %r6, 2;
	add.s32 	%r12, %r4, %r11;
	ld.shared.f32 	%f6, [%r12];
	ld.shared.f32 	%f7, [%r4];
	add.f32 	%f8, %f6, %f7;
	st.shared.f32 	[%r4], %f8;
$L__BB0_5:
	bar.sync 	0;
	setp.gt.u32 	%p4, %r13, 3;
	mov.u32 	%r13, %r6;
	@%p4 bra 	$L__BB0_3;
$L__BB0_6:
	setp.ne.s32 	%p5, %r2, 0;
	@%p5 bra 	$L__BB0_8;
	ld.shared.f32 	%f9, [sdata];
	cvta.to.global.u64 	%rd9, %rd3;
	atom.global.add.f32 	%f10, [%rd9], %f9;
$L__BB0_8:
	ret;

}


// ===== COMPILED SASS (sm_100) =====

	.target	sm_100

	.elftype	@"ET_EXEC"


//--------------------- .note.nv.tkinfo           --------------------------
	.section	.note.nv.tkinfo,"",@"SHT_NOTE"
	.sectionflags	@"SHF_NOTE_NV_TKINFO"
	.tkinfo
        /*0018*/ 	.word	0x00000002
        /*0030*/ 	.string	""
        /*0030*/ 	.string	"ptxas"
        /*0030*/ 	.string	"Cuda compilation tools, release 13.0, V13.0.88"
        /*0030*/ 	.string	"Build cuda_13.0.r13.0/compiler.36424714_0"
        /*0030*/ 	.string	"-arch sm_100 -m 64 "



//--------------------- .note.nv.cuinfo           --------------------------
	.section	.note.nv.cuinfo,"",@"SHT_NOTE"
	.sectionflags	@"SHF_NOTE_NV_CUINFO"
        /*0018*/ 	.short	0x0002
        /*001a*/ 	.short	0x0064
        /*001c*/ 	.short	0x0082
	.zero		2


//--------------------- .nv.info                  --------------------------
	.section	.nv.info,"",@"SHT_CUDA_INFO"
	.align	4


	//----- nvinfo : EIATTR_REGCOUNT
	.align		4
        /*0000*/ 	.byte	0x04, 0x2f
        /*0002*/ 	.short	(.L_1 - .L_0)
	.align		4
.L_0:
        /*0004*/ 	.word	index@(_Z10DotProductPKfS0_Pfi)
        /*0008*/ 	.word	0x0000000c


	//----- nvinfo : EIATTR_FRAME_SIZE
	.align		4
.L_1:
        /*000c*/ 	.byte	0x04, 0x11
        /*000e*/ 	.short	(.L_3 - .L_2)
	.align		4
.L_2:
        /*0010*/ 	.word	index@(_Z10DotProductPKfS0_Pfi)
        /*0014*/ 	.word	0x00000000


	//----- nvinfo : EIATTR_MIN_STACK_SIZE
	.align		4
.L_3:
        /*0018*/ 	.byte	0x04, 0x12
        /*001a*/ 	.short	(.L_5 - .L_4)
	.align		4
.L_4:
        /*001c*/ 	.word	index@(_Z10DotProductPKfS0_Pfi)
        /*0020*/ 	.word	0x00000000
.L_5:


//--------------------- .nv.compat                --------------------------
	.section	.nv.compat,"",@"SHT_CUDA_COMPAT_INFO"
	.align	4
        /*0000*/ 	.byte	0x02, 0x09, 0x00, 0x00, 0x02, 0x02, 0x01, 0x00, 0x02, 0x05, 0x05, 0x00, 0x03, 0x07, 0x01, 0x01
        /*0010*/ 	.byte	0x02, 0x03, 0x00, 0x00, 0x02, 0x06, 0x01, 0x00, 0x04, 0x0b, 0x08, 0x00, 0x09, 0x00, 0x00, 0x00
        /*0020*/ 	.byte	0x00, 0x00, 0x00, 0x00


//--------------------- .nv.info._Z10DotProductPKfS0_Pfi --------------------------
	.section	.nv.info._Z10DotProductPKfS0_Pfi,"",@"SHT_CUDA_INFO"
	.sectionflags	@""
	.align	4


	//----- nvinfo : EIATTR_CUDA_API_VERSION
	.align		4
        /*0000*/ 	.byte	0x04, 0x37
        /*0002*/ 	.short	(.L_7 - .L_6)
.L_6:
        /*0004*/ 	.word	0x00000082


	//----- nvinfo : EIATTR_KPARAM_INFO
	.align		4
.L_7:
        /*0008*/ 	.byte	0x04, 0x17
        /*000a*/ 	.short	(.L_9 - .L_8)
.L_8:
        /*000c*/ 	.word	0x00000000
        /*0010*/ 	.short	0x0003
        /*0012*/ 	.short	0x0018
        /*0014*/ 	.byte	0x00, 0xf0, 0x11, 0x00


	//----- nvinfo : EIATTR_KPARAM_INFO
	.align		4
.L_9:
        /*0018*/ 	.byte	0x04, 0x17
        /*001a*/ 	.short	(.L_11 - .L_10)
.L_10:
        /*001c*/ 	.word	0x00000000
        /*0020*/ 	.short	0x0002
        /*0022*/ 	.short	0x0010
        /*0024*/ 	.byte	0x00, 0xf5, 0x21, 0x00


	//----- nvinfo : EIATTR_KPARAM_INFO
	.align		4
.L_11:
        /*0028*/ 	.byte	0x04, 0x17
        /*002a*/ 	.short	(.L_13 - .L_12)
.L_12:
        /*002c*/ 	.word	0x00000000
        /*0030*/ 	.short	0x0001
        /*0032*/ 	.short	0x0008
        /*0034*/ 	.byte	0x00, 0xf5, 0x21, 0x00


	//----- nvinfo : EIATTR_KPARAM_INFO
	.align		4
.L_13:
        /*0038*/ 	.byte	0x04, 0x17
        /*003a*/ 	.short	(.L_15 - .L_14)
.L_14:
        /*003c*/ 	.word	0x00000000
        /*0040*/ 	.short	0x0000
        /*0042*/ 	.short	0x0000
        /*0044*/ 	.byte	0x00, 0xf5, 0x21, 0x00


	//----- nvinfo : EIATTR_SPARSE_MMA_MASK
	.align		4
.L_15:
        /*0048*/ 	.byte	0x03, 0x50
        /*004a*/ 	.short	0x0000


	//----- nvinfo : EIATTR_MAXREG_COUNT
	.align		4
        /*004c*/ 	.byte	0x03, 0x1b
        /*004e*/ 	.short	0x00ff


	//----- nvinfo : EIATTR_NUM_BARRIERS
	.align		4
        /*0050*/ 	.byte	0x02, 0x4c
        /*0052*/ 	.byte	0x01
	.zero		1


	//----- nvinfo : EIATTR_MERCURY_ISA_VERSION
	.align		4
        /*0054*/ 	.byte	0x03, 0x5f
        /*0056*/ 	.short	0x0101


	//----- nvinfo : EIATTR_VRC_CTA_INIT_COUNT
	.align		4
        /*0058*/ 	.byte	0x02, 0x4a
	.zero		1
	.zero		1


	//----- nvinfo : EIATTR_EXIT_INSTR_OFFSETS
	.align		4
        /*005c*/ 	.byte	0x04, 0x1c
        /*005e*/ 	.short	(.L_17 - .L_16)


	//   ....[0]....
.L_16:
        /*0060*/ 	.word	0x00000240


	//   ....[1]....
        /*0064*/ 	.word	0x000002b0


	//----- nvinfo : EIATTR_CBANK_PARAM_SIZE
	.align		4
.L_17:
        /*0068*/ 	.byte	0x03, 0x19
        /*006a*/ 	.short	0x001c


	//----- nvinfo : EIATTR_PARAM_CBANK
	.align		4
        /*006c*/ 	.byte	0x04, 0x0a
        /*006e*/ 	.short	(.L_19 - .L_18)
	.align		4
.L_18:
        /*0070*/ 	.word	index@(.nv.constant0._Z10DotProductPKfS0_Pfi)
        /*0074*/ 	.short	0x0380
        /*0076*/ 	.short	0x001c


	//----- nvinfo : EIATTR_SW_WAR
	.align		4
.L_19:
        /*0078*/ 	.byte	0x04, 0x36
        /*007a*/ 	.short	(.L_21 - .L_20)
.L_20:
        /*007c*/ 	.word	0x00000008
.L_21:


//--------------------- .nv.callgraph             --------------------------
	.section	.nv.callgraph,"",@"SHT_CUDA_CALLGRAPH"
	.align	4
	.sectionentsize	8
	.align		4
        /*0000*/ 	.word	0x00000000
	.align		4
        /*0004*/ 	.word	0xffffffff
	.align		4
        /*0008*/ 	.word	0x00000000
	.align		4
        /*000c*/ 	.word	0xfffffffe
	.align		4
        /*0010*/ 	.word	0x00000000
	.align		4
        /*0014*/ 	.word	0xfffffffd
	.align		4
        /*0018*/ 	.word	0x00000000
	.align		4
        /*001c*/ 	.word	0xfffffffc


//--------------------- .text._Z10DotProductPKfS0_Pfi --------------------------
	.section	.text._Z10DotProductPKfS0_Pfi,"ax",@progbits
	.align	128
        .global         _Z10DotProductPKfS0_Pfi
        .type           _Z10DotProductPKfS0_Pfi,@function
        .size           _Z10DotProductPKfS0_Pfi,(.L_x_3 - _Z10DotProductPKfS0_Pfi)
        .other          _Z10DotProductPKfS0_Pfi,@"STO_CUDA_ENTRY STV_DEFAULT"
_Z10DotProductPKfS0_Pfi:
.text._Z10DotProductPKfS0_Pfi:
[----:B------:R-:W-:Y:S01]  /*0000*/  LDC R1, c[0x0][0x37c] ;  /* 0x0000df00ff017b82 */ /* 0x000fe20000000800 */
[----:B------:R-:W0:Y:S07]  /*0010*/  S2R R9, SR_TID.X ;  /* 0x0000000000097919 */ /* 0x000e2e0000002100 */
[----:B------:R-:W0:Y:S01]  /*0020*/  S2UR UR4, SR_CTAID.X ;  /* 0x00000000000479c3 */ /* 0x000e220000002500 */
[----:B------:R-:W1:Y:S01]  /*0030*/  LDCU UR5, c[0x0][0x398] ;  /* 0x00007300ff0577ac */ /* 0x000e620008000800 */
[----:B------:R-:W2:Y:S06]  /*0040*/  LDCU.64 UR6, c[0x0][0x358] ;  /* 0x00006b00ff0677ac */ /* 0x000eac0008000a00 */
[----:B------:R-:W0:Y:S08]  /*0050*/  LDC R0, c[0x0][0x360] ;  /* 0x0000d800ff007b82 */ /* 0x000e300000000800 */
[----:B------:R-:W3:Y:S08]  /*0060*/  LDC.64 R2, c[0x0][0x380] ;  /* 0x0000e000ff027b82 */ /* 0x000ef00000000a00 */
[----:B------:R-:W4:Y:S01]  /*0070*/  LDC.64 R4, c[0x0][0x388] ;  /* 0x0000e200ff047b82 */ /* 0x000f220000000a00 */
[----:B0-----:R-:W-:-:S05]  /*0080*/  IMAD R7, R0, UR4, R9 ;  /* 0x0000000400077c24 */ /* 0x001fca000f8e0209 */
[----:B-1----:R-:W-:-:S13]  /*0090*/  ISETP.GE.AND P1, PT, R7, UR5, PT ;  /* 0x0000000507007c0c */ /* 0x002fda000bf26270 */
[----:B---3--:R-:W-:-:S04]  /*00a0*/  @!P1 IMAD.WIDE R2, R7, 0x4, R2 ;  /* 0x0000000407029825 */ /* 0x008fc800078e0202 */
[----:B----4-:R-:W-:Y:S02]  /*00b0*/  @!P1 IMAD.WIDE R4, R7, 0x4, R4 ;  /* 0x0000000407049825 */ /* 0x010fe400078e0204 */
[----:B--2---:R-:W2:Y:S04]  /*00c0*/  @!P1 LDG.E.CONSTANT R2, desc[UR6][R2.64] ;  /* 0x0000000602029981 */ /* 0x004ea8000c1e9900 */
[----:B------:R-:W2:Y:S01]  /*00d0*/  @!P1 LDG.E.CONSTANT R5, desc[UR6][R4.64] ;  /* 0x0000000604059981 */ /* 0x000ea2000c1e9900 */
[----:B------:R-:W0:Y:S01]  /*00e0*/  S2UR UR5, SR_CgaCtaId ;  /* 0x00000000000579c3 */ /* 0x000e220000008800 */
[----:B------:R-:W-:Y:S01]  /*00f0*/  UMOV UR4, 0x400 ;  /* 0x0000040000047882 */ /* 0x000fe20000000000 */
[----:B------:R-:W-:Y:S01]  /*0100*/  ISETP.GE.U32.AND P0, PT, R0, 0x2, PT ;  /* 0x000000020000780c */ /* 0x000fe20003f06070 */
[----:B------:R-:W-:Y:S01]  /*0110*/  IMAD.MOV.U32 R6, RZ, RZ, RZ ;  /* 0x000000ffff067224 */ /* 0x000fe200078e00ff */
[----:B0-----:R-:W-:-:S06]  /*0120*/  ULEA UR4, UR5, UR4, 0x18 ;  /* 0x0000000405047291 */ /* 0x001fcc000f8ec0ff */
[C---:B------:R-:W-:Y:S01]  /*0130*/  LEA R7, R9.reuse, UR4, 0x2 ;  /* 0x0000000409077c11 */ /* 0x040fe2000f8e10ff */
[----:B--2---:R-:W-:Y:S01]  /*0140*/  @!P1 FMUL R6, R2, R5 ;  /* 0x0000000502069220 */ /* 0x004fe20000400000 */
[----:B------:R-:W-:-:S04]  /*0150*/  ISETP.NE.AND P1, PT, R9, RZ, PT ;  /* 0x000000ff0900720c */ /* 0x000fc80003f25270 */
[----:B------:R0:W-:Y:S01]  /*0160*/  STS [R7], R6 ;  /* 0x0000000607007388 */ /* 0x0001e20000000800 */
[----:B------:R-:W-:Y:S06]  /*0170*/  BAR.SYNC.DEFER_BLOCKING 0x0 ;  /* 0x0000000000007b1d */ /* 0x000fec0000010000 */
[----:B------:R-:W-:Y:S05]  /*0180*/  @!P0 BRA `(.L_x_0) ;  /* 0x00000000002c8947 */ /* 0x000fea0003800000 */
.L_x_1:
[----:B0-----:R-:W-:-:S04]  /*0190*/  SHF.R.U32.HI R6, RZ, 0x1, R0 ;  /* 0x00000001ff067819 */ /* 0x001fc80000011600 */
[----:B------:R-:W-:-:S13]  /*01a0*/  ISETP.GE.U32.AND P0, PT, R9, R6, PT ;  /* 0x000000060900720c */ /* 0x000fda0003f06070 */
[----:B------:R-:W-:Y:S01]  /*01b0*/  @!P0 LEA R2, R6, R7, 0x2 ;  /* 0x0000000706028211 */ /* 0x000fe200078e10ff */
[----:B------:R-:W-:Y:S05]  /*01c0*/  @!P0 LDS R3, [R7] ;  /* 0x0000000007038984 */ /* 0x000fea0000000800 */
[----:B------:R-:W0:Y:S02]  /*01d0*/  @!P0 LDS R2, [R2] ;  /* 0x0000000002028984 */ /* 0x000e240000000800 */
[----:B0-----:R-:W-:-:S05]  /*01e0*/  @!P0 FADD R4, R2, R3 ;  /* 0x0000000302048221 */ /* 0x001fca0000000000 */
[----:B------:R1:W-:Y:S01]  /*01f0*/  @!P0 STS [R7], R4 ;  /* 0x0000000407008388 */ /* 0x0003e20000000800 */
[----:B------:R-:W-:Y:S01]  /*0200*/  BAR.SYNC.DEFER_BLOCKING 0x0 ;  /* 0x0000000000007b1d */ /* 0x000fe20000010000 */
[----:B------:R-:W-:Y:S01]  /*0210*/  ISETP.GT.U32.AND P0, PT, R0, 0x3, PT ;  /* 0x000000030000780c */ /* 0x000fe20003f04070 */
[----:B------:R-:W-:-:S12]  /*0220*/  IMAD.MOV.U32 R0, RZ, RZ, R6 ;  /* 0x000000ffff007224 */ /* 0x000fd800078e0006 */
[----:B-1----:R-:W-:Y:S05]  /*0230*/  @P0 BRA `(.L_x_1) ;  /* 0xfffffffc00d40947 */ /* 0x002fea000383ffff */
.L_x_0:
[----:B------:R-:W-:Y:S05]  /*0240*/  @P1 EXIT ;  /* 0x000000000000194d */ /* 0x000fea0003800000 */
[----:B------:R-:W1:Y:S01]  /*0250*/  S2UR UR5, SR_CgaCtaId ;  /* 0x00000000000579c3 */ /* 0x000e620000008800 */
[----:B------:R-:W-:-:S07]  /*0260*/  UMOV UR4, 0x400 ;  /* 0x0000040000047882 */ /* 0x000fce0000000000 */
[----:B------:R-:W2:Y:S01]  /*0270*/  LDC.64 R2, c[0x0][0x390] ;  /* 0x0000e400ff027b82 */ /* 0x000ea20000000a00 */
[----:B-1----:R-:W-:-:S09]  /*0280*/  ULEA UR4, UR5, UR4, 0x18 ;  /* 0x0000000405047291 */ /* 0x002fd2000f8ec0ff */
[----:B------:R-:W2:Y:S04]  /*0290*/  LDS R5, [UR4] ;  /* 0x00000004ff057984 */ /* 0x000ea80008000800 */
[----:B--2---:R-:W-:Y:S01]  /*02a0*/  REDG.E.ADD.F32.FTZ.RN.STRONG.GPU desc[UR6][R2.64], R5 ;  /* 0x00000005020079a6 */ /* 0x004fe2000c12f306 */
[----:B------:R-:W-:Y:S05]  /*02b0*/  EXIT ;  /* 0x000000000000794d */ /* 0x000fea0003800000 */
.L_x_2:
[----:B------:R-:W-:-:S00]  /*02c0*/  BRA `(.L_x_2) ;  /* 0xfffffffc00fc7947 */ /* 0x000fc0000383ffff */
[----:B------:R-:W-:-:S00]  /*02d0*/  NOP ;  /* 0x0000000000007918 */ /* 0x000fc00000000000 */
        /* <DEDUP_REMOVED lines=10> */
.L_x_3:


//--------------------- .nv.shared._Z10DotProductPKfS0_Pfi --------------------------
	.section	.nv.shared._Z10DotProductPKfS0_Pfi,"aw",@nobits
	.sectionflags	@""
	.align	16
	.zero		1024


//--------------------- .nv.shared.reserved.0     --------------------------
	.section	.nv.shared.reserved.0,"aw",@nobits
	.weak		__nv_reservedSMEM_offset_0_alias
	.size		__nv_reservedSMEM_offset_0_alias, 0, 64
	.other		__nv_reservedSMEM_offset_0_alias,@"STO_CUDA_RESERVED_SHARED STV_DEFAULT"
__nv_reservedSMEM_offset_0_alias:
	.zero		0
	.zero		64


//--------------------- .nv.constant0._Z10DotProductPKfS0_Pfi --------------------------
	.section	.nv.constant0._Z10DotProductPKfS0_Pfi,"a",@progbits
	.sectionflags	@""
	.align	4
.nv.constant0._Z10DotProductPKfS0_Pfi:
	.zero		924


//--------------------- SYMBOLS --------------------------

	.type		.nv.reservedSmem.offset0,@object
	.size		.nv.reservedSmem.offset0,0x4
	.type		.nv.reservedSmem.cap,@object
	.size		.nv.reservedSmem.cap,0x4
